//
// Generated by NVIDIA NVVM Compiler
//
// Compiler Build ID: CL-36424714
// Cuda compilation tools, release 13.0, V13.0.88
// Based on NVVM 20.0.0
//

.version 9.0
.target sm_100
.address_size 64

	// .globl	_Z22kernel_standard_modulommPmi

.visible .entry _Z22kernel_standard_modulommPmi(
	.param .u64 _Z22kernel_standard_modulommPmi_param_0,
	.param .u64 _Z22kernel_standard_modulommPmi_param_1,
	.param .u64 .ptr .align 1 _Z22kernel_standard_modulommPmi_param_2,
	.param .u32 _Z22kernel_standard_modulommPmi_param_3
)
{
	.reg .pred 	%p<15>;
	.reg .b32 	%r<235>;
	.reg .b32 	%f<3>;
	.reg .b64 	%rd<24>;

	ld.param.u64 	%rd23, [_Z22kernel_standard_modulommPmi_param_0];
	ld.param.u64 	%rd5, [_Z22kernel_standard_modulommPmi_param_1];
	ld.param.u64 	%rd6, [_Z22kernel_standard_modulommPmi_param_2];
	ld.param.u32 	%r52, [_Z22kernel_standard_modulommPmi_param_3];
	setp.lt.s32 	%p3, %r52, 1;
	@%p3 bra 	$L__BB0_11;
	mov.b32 	%r54, 17185;
	mov.b32 	%r55, 63;
	mov.b32 	%r56, -1;
	prmt.b32 	%r57, %r56, %r55, %r54;
	mov.b32 	%f1, %r57;
	rcp.approx.f32 	%f2, %f1;
	mov.b32 	%r58, %f2;
	shl.b32 	%r59, %r58, 9;
	add.s32 	%r1, %r59, -512;
	mov.b32 	%r60, 1;
	mul.hi.u32 	%r61, %r1, %r60;
	cvt.u64.u32 	%rd7, %r61;
	cvt.u64.u32 	%rd8, %r1;
	mul.lo.s64 	%rd9, %rd8, -4294967295;
	sub.s64 	%rd10, %rd9, %rd7;
	add.s64 	%rd11, %rd10, 4294967295;
	cvt.u32.u64 	%r2, %rd11;
	{ .reg .b32 tmp; mov.b64 {tmp, %r3}, %rd11; }
	setp.gt.s64 	%p4, %rd11, -1;
	selp.b32 	%r4, %r1, 0, %p4;
	shr.u64 	%rd12, %rd11, 63;
	cvt.u32.u64 	%r62, %rd12;
	xor.b32  	%r5, %r62, 1;
	mov.b32 	%r216, 0;
$L__BB0_2:
	mul.lo.s64 	%rd13, %rd23, %rd5;
	cvt.u32.u64 	%r222, %rd13;
	{ .reg .b32 tmp; mov.b64 {tmp, %r221}, %rd13; }
	mul.hi.u64 	%rd14, %rd23, %rd5;
	cvt.u32.u64 	%r220, %rd14;
	{ .reg .b32 tmp; mov.b64 {tmp, %r219}, %rd14; }
	mov.b32 	%r66, -2147483648;
	// begin inline asm
	mad.hi.cc.u32 %r63,%r1,%r2,%r66;
	// end inline asm
	mov.b32 	%r217, 0;
	// begin inline asm
	addc.u32 %r67,%r217,%r217;
	// end inline asm
	// begin inline asm
	mad.lo.cc.u32 %r70,%r1,%r3,%r63;
	// end inline asm
	// begin inline asm
	madc.hi.u32 %r74,%r1,%r3,%r67;
	// end inline asm
	// begin inline asm
	add.cc.u32 %r78,%r70,%r2;
	// end inline asm
	// begin inline asm
	addc.cc.u32 %r81,%r74,%r3;
	// end inline asm
	// begin inline asm
	addc.u32 %r84,%r217,%r217;
	// end inline asm
	// begin inline asm
	add.cc.u32 %r87,%r81,%r4;
	// end inline asm
	// begin inline asm
	addc.u32 %r90,%r84,%r5;
	// end inline asm
	setp.eq.s32 	%p5, %r90, 2;
	selp.b32 	%r103, -1, %r87, %p5;
	mov.b32 	%r95, 1;
	mul.hi.u32 	%r104, %r103, %r95;
	cvt.u64.u32 	%rd15, %r104;
	mul.wide.u32 	%rd16, %r103, -1;
	add.s64 	%rd17, %rd16, %rd15;
	cvt.u32.u64 	%r94, %rd17;
	{ .reg .b32 tmp; mov.b64 {tmp, %r97}, %rd17; }
	// begin inline asm
	add.cc.u32 %r93,%r94,%r95;
	// end inline asm
	mov.b32 	%r98, -1;
	// begin inline asm
	addc.cc.u32 %r96,%r97,%r98;
	// end inline asm
	// begin inline asm
	addc.u32 %r99,%r217,%r217;
	// end inline asm
	setp.eq.s32 	%p6, %r99, 0;
	min.u32 	%r105, %r103, -2;
	add.s32 	%r106, %r105, 1;
	selp.b32 	%r11, %r106, %r103, %p6;
	mov.u32 	%r218, %r217;
$L__BB0_3:
	.pragma "nounroll";
	mov.b32 	%r126, 1;
	// begin inline asm
	sub.cc.u32 %r107,%r220,%r126;
	// end inline asm
	mov.b32 	%r134, -1;
	// begin inline asm
	subc.cc.u32 %r110,%r219,%r134;
	// end inline asm
	mov.b32 	%r115, -2;
	// begin inline asm
	subc.u32 %r113,%r218,%r115;
	// end inline asm
	// begin inline asm
	mad.hi.u32 %r116,%r218,%r11,%r113;
	// end inline asm
	setp.lt.u32 	%p8, %r116, %r218;
	selp.b32 	%r227, -1, %r116, %p8;
	mov.b32 	%r147, 0;
	// begin inline asm
	mad.lo.cc.u32 %r120,%r227,%r126,%r147;
	// end inline asm
	// begin inline asm
	madc.hi.u32 %r124,%r227,%r126,%r147;
	// end inline asm
	// begin inline asm
	mad.lo.cc.u32 %r128,%r227,%r134,%r124;
	// end inline asm
	// begin inline asm
	madc.hi.u32 %r132,%r227,%r134,%r147;
	// end inline asm
	// begin inline asm
	sub.cc.u32 %r228,%r220,%r120;
	// end inline asm
	// begin inline asm
	subc.cc.u32 %r229,%r219,%r128;
	// end inline asm
	// begin inline asm
	subc.cc.u32 %r230,%r218,%r132;
	// end inline asm
	// begin inline asm
	addc.u32 %r145,%r147,%r147;
	// end inline asm
	setp.ne.s32 	%p9, %r145, 0;
	mov.pred 	%p14, 0;
	@%p9 bra 	$L__BB0_5;
	mov.b32 	%r150, 1;
	// begin inline asm
	add.cc.u32 %r228,%r228,%r150;
	// end inline asm
	mov.b32 	%r153, -1;
	// begin inline asm
	addc.cc.u32 %r229,%r229,%r153;
	// end inline asm
	mov.b32 	%r159, 0;
	// begin inline asm
	addc.cc.u32 %r230,%r230,%r159;
	// end inline asm
	// begin inline asm
	addc.u32 %r157,%r159,%r159;
	// end inline asm
	add.s32 	%r227, %r227, -1;
	setp.eq.s32 	%p14, %r157, 0;
$L__BB0_5:
	not.pred 	%p10, %p14;
	@%p10 bra 	$L__BB0_7;
	mov.b32 	%r162, 1;
	// begin inline asm
	add.cc.u32 %r228,%r228,%r162;
	// end inline asm
	mov.b32 	%r165, -1;
	// begin inline asm
	addc.cc.u32 %r229,%r229,%r165;
	// end inline asm
	mov.b32 	%r168, 0;
	// begin inline asm
	addc.u32 %r230,%r230,%r168;
	// end inline asm
	add.s32 	%r227, %r227, -1;
$L__BB0_7:
	mov.b32 	%r202, 0;
	// begin inline asm
	mad.lo.cc.u32 %r169,%r227,%r202,%r202;
	// end inline asm
	// begin inline asm
	madc.hi.u32 %r173,%r227,%r202,%r202;
	// end inline asm
	// begin inline asm
	mad.lo.cc.u32 %r177,%r227,%r202,%r173;
	// end inline asm
	// begin inline asm
	madc.hi.u32 %r181,%r227,%r202,%r202;
	// end inline asm
	// begin inline asm
	sub.cc.u32 %r231,%r222,%r169;
	// end inline asm
	// begin inline asm
	subc.cc.u32 %r220,%r221,%r177;
	// end inline asm
	// begin inline asm
	subc.cc.u32 %r219,%r228,%r181;
	// end inline asm
	// begin inline asm
	subc.cc.u32 %r218,%r229,%r202;
	// end inline asm
	// begin inline asm
	subc.cc.u32 %r197,%r230,%r202;
	// end inline asm
	// begin inline asm
	subc.u32 %r200,%r202,%r202;
	// end inline asm
	setp.ne.s32 	%p11, %r200, -1;
	@%p11 bra 	$L__BB0_9;
	mov.b32 	%r208, 0;
	// begin inline asm
	add.cc.u32 %r231,%r231,%r208;
	// end inline asm
	// begin inline asm
	addc.cc.u32 %r220,%r220,%r208;
	// end inline asm
	mov.b32 	%r211, 1;
	// begin inline asm
	addc.cc.u32 %r219,%r219,%r211;
	// end inline asm
	mov.b32 	%r214, -1;
	// begin inline asm
	addc.u32 %r218,%r218,%r214;
	// end inline asm
$L__BB0_9:
	add.s32 	%r50, %r217, 32;
	setp.lt.u32 	%p12, %r217, 33;
	mov.b32 	%r222, 0;
	mov.u32 	%r217, %r50;
	mov.u32 	%r221, %r231;
	@%p12 bra 	$L__BB0_3;
	cvt.u64.u32 	%rd18, %r218;
	shl.b64 	%rd19, %rd18, 32;
	cvt.u64.u32 	%rd20, %r219;
	or.b64  	%rd23, %rd19, %rd20;
	add.s32 	%r216, %r216, 1;
	setp.ne.s32 	%p13, %r216, %r52;
	@%p13 bra 	$L__BB0_2;
$L__BB0_11:
	cvta.to.global.u64 	%rd21, %rd6;
	st.global.u64 	[%rd21], %rd23;
	ret;

}
	// .globl	_Z27kernel_optimized_goldilocksmmPmi
.visible .entry _Z27kernel_optimized_goldilocksmmPmi(
	.param .u64 _Z27kernel_optimized_goldilocksmmPmi_param_0,
	.param .u64 _Z27kernel_optimized_goldilocksmmPmi_param_1,
	.param .u64 .ptr .align 1 _Z27kernel_optimized_goldilocksmmPmi_param_2,
	.param .u32 _Z27kernel_optimized_goldilocksmmPmi_param_3
)
{
	.reg .pred 	%p<11>;
	.reg .b32 	%r<12>;
	.reg .b64 	%rd<73>;

	ld.param.u64 	%rd72, [_Z27kernel_optimized_goldilocksmmPmi_param_0];
	ld.param.u64 	%rd9, [_Z27kernel_optimized_goldilocksmmPmi_param_1];
	ld.param.u64 	%rd10, [_Z27kernel_optimized_goldilocksmmPmi_param_2];
	ld.param.u32 	%r8, [_Z27kernel_optimized_goldilocksmmPmi_param_3];
	setp.lt.s32 	%p1, %r8, 1;
	@%p1 bra 	$L__BB1_7;
	and.b32  	%r1, %r8, 3;
	setp.lt.u32 	%p2, %r8, 4;
	@%p2 bra 	$L__BB1_4;
	and.b32  	%r9, %r8, 2147483644;
	neg.s32 	%r10, %r9;
$L__BB1_3:
	mul.lo.s64 	%rd12, %rd72, %rd9;
	mul.hi.u64 	%rd13, %rd72, %rd9;
	shl.b64 	%rd14, %rd13, 32;
	shr.u64 	%rd15, %rd13, 32;
	mov.b64 	%rd16, 0;
	sub.cc.s64 	%rd17, %rd12, %rd13;
	subc.cc.s64 	%rd18, %rd16, 0;
	add.cc.s64 	%rd19, %rd17, %rd14;
	addc.cc.s64 	%rd20, %rd18, %rd15;
	mad.lo.s64 	%rd21, %rd20, 4294967295, %rd19;
	setp.gt.u64 	%p3, %rd21, -4294967296;
	add.s64 	%rd22, %rd21, 4294967295;
	selp.b64 	%rd23, %rd22, %rd21, %p3;
	mul.lo.s64 	%rd24, %rd23, %rd9;
	mul.hi.u64 	%rd25, %rd23, %rd9;
	shl.b64 	%rd26, %rd25, 32;
	shr.u64 	%rd27, %rd25, 32;
	sub.cc.s64 	%rd28, %rd24, %rd25;
	subc.cc.s64 	%rd29, %rd16, 0;
	add.cc.s64 	%rd30, %rd28, %rd26;
	addc.cc.s64 	%rd31, %rd29, %rd27;
	mad.lo.s64 	%rd32, %rd31, 4294967295, %rd30;
	setp.gt.u64 	%p4, %rd32, -4294967296;
	add.s64 	%rd33, %rd32, 4294967295;
	selp.b64 	%rd34, %rd33, %rd32, %p4;
	mul.lo.s64 	%rd35, %rd34, %rd9;
	mul.hi.u64 	%rd36, %rd34, %rd9;
	shl.b64 	%rd37, %rd36, 32;
	shr.u64 	%rd38, %rd36, 32;
	sub.cc.s64 	%rd39, %rd35, %rd36;
	subc.cc.s64 	%rd40, %rd16, 0;
	add.cc.s64 	%rd41, %rd39, %rd37;
	addc.cc.s64 	%rd42, %rd40, %rd38;
	mad.lo.s64 	%rd43, %rd42, 4294967295, %rd41;
	setp.gt.u64 	%p5, %rd43, -4294967296;
	add.s64 	%rd44, %rd43, 4294967295;
	selp.b64 	%rd45, %rd44, %rd43, %p5;
	mul.lo.s64 	%rd46, %rd45, %rd9;
	mul.hi.u64 	%rd47, %rd45, %rd9;
	shl.b64 	%rd48, %rd47, 32;
	shr.u64 	%rd49, %rd47, 32;
	sub.cc.s64 	%rd50, %rd46, %rd47;
	subc.cc.s64 	%rd51, %rd16, 0;
	add.cc.s64 	%rd52, %rd50, %rd48;
	addc.cc.s64 	%rd53, %rd51, %rd49;
	mad.lo.s64 	%rd54, %rd53, 4294967295, %rd52;
	setp.gt.u64 	%p6, %rd54, -4294967296;
	add.s64 	%rd55, %rd54, 4294967295;
	selp.b64 	%rd72, %rd55, %rd54, %p6;
	add.s32 	%r10, %r10, 4;
	setp.ne.s32 	%p7, %r10, 0;
	@%p7 bra 	$L__BB1_3;
$L__BB1_4:
	setp.eq.s32 	%p8, %r1, 0;
	@%p8 bra 	$L__BB1_7;
	neg.s32 	%r11, %r1;
$L__BB1_6:
	.pragma "nounroll";
	mul.lo.s64 	%rd56, %rd72, %rd9;
	mul.hi.u64 	%rd57, %rd72, %rd9;
	shl.b64 	%rd58, %rd57, 32;
	shr.u64 	%rd59, %rd57, 32;
	mov.b64 	%rd60, 0;
	sub.cc.s64 	%rd61, %rd56, %rd57;
	subc.cc.s64 	%rd62, %rd60, 0;
	add.cc.s64 	%rd63, %rd61, %rd58;
	addc.cc.s64 	%rd64, %rd62, %rd59;
	mad.lo.s64 	%rd65, %rd64, 4294967295, %rd63;
	setp.gt.u64 	%p9, %rd65, -4294967296;
	add.s64 	%rd66, %rd65, 4294967295;
	selp.b64 	%rd72, %rd66, %rd65, %p9;
	add.s32 	%r11, %r11, 1;
	setp.ne.s32 	%p10, %r11, 0;
	@%p10 bra 	$L__BB1_6;
$L__BB1_7:
	cvta.to.global.u64 	%rd67, %rd10;
	st.global.u64 	[%rd67], %rd72;
	ret;

}


// ===== COMPILED SASS (sm_100) =====

	.target	sm_100

	.elftype	@"ET_EXEC"


//--------------------- .note.nv.tkinfo           --------------------------
	.section	.note.nv.tkinfo,"",@"SHT_NOTE"
	.sectionflags	@"SHF_NOTE_NV_TKINFO"
	.tkinfo
        /*0018*/ 	.word	0x00000002
        /*0030*/ 	.string	""
        /*0030*/ 	.string	"ptxas"
        /*0030*/ 	.string	"Cuda compilation tools, release 13.0, V13.0.88"
        /*0030*/ 	.string	"Build cuda_13.0.r13.0/compiler.36424714_0"
        /*0030*/ 	.string	"-arch sm_100 -m 64 "



//--------------------- .note.nv.cuinfo           --------------------------
	.section	.note.nv.cuinfo,"",@"SHT_NOTE"
	.sectionflags	@"SHF_NOTE_NV_CUINFO"
        /*0018*/ 	.short	0x0002
        /*001a*/ 	.short	0x0064
        /*001c*/ 	.short	0x0082
	.zero		2


//--------------------- .nv.info                  --------------------------
	.section	.nv.info,"",@"SHT_CUDA_INFO"
	.align	4


	//----- nvinfo : EIATTR_REGCOUNT
	.align		4
        /*0000*/ 	.byte	0x04, 0x2f
        /*0002*/ 	.short	(.L_1 - .L_0)
	.align		4
.L_0:
        /*0004*/ 	.word	index@(_Z22kernel_standard_modulommPmi)
        /*0008*/ 	.word	0x00000014


	//----- nvinfo : EIATTR_FRAME_SIZE
	.align		4
.L_1:
        /*000c*/ 	.byte	0x04, 0x11
        /*000e*/ 	.short	(.L_3 - .L_2)
	.align		4
.L_2:
        /*0010*/ 	.word	index@(_Z22kernel_standard_modulommPmi)
        /*0014*/ 	.word	0x00000000


	//----- nvinfo : EIATTR_REGCOUNT
	.align		4
.L_3:
        /*0018*/ 	.byte	0x04, 0x2f
        /*001a*/ 	.short	(.L_5 - .L_4)
	.align		4
.L_4:
        /*001c*/ 	.word	index@(_Z27kernel_optimized_goldilocksmmPmi)
        /*0020*/ 	.word	0x00000008


	//----- nvinfo : EIATTR_FRAME_SIZE
	.align		4
.L_5:
        /*0024*/ 	.byte	0x04, 0x11
        /*0026*/ 	.short	(.L_7 - .L_6)
	.align		4
.L_6:
        /*0028*/ 	.word	index@(_Z27kernel_optimized_goldilocksmmPmi)
        /*002c*/ 	.word	0x00000000


	//----- nvinfo : EIATTR_MIN_STACK_SIZE
	.align		4
.L_7:
        /*0030*/ 	.byte	0x04, 0x12
        /*0032*/ 	.short	(.L_9 - .L_8)
	.align		4
.L_8:
        /*0034*/ 	.word	index@(_Z27kernel_optimized_goldilocksmmPmi)
        /*0038*/ 	.word	0x00000000


	//----- nvinfo : EIATTR_MIN_STACK_SIZE
	.align		4
.L_9:
        /*003c*/ 	.byte	0x04, 0x12
        /*003e*/ 	.short	(.L_11 - .L_10)
	.align		4
.L_10:
        /*0040*/ 	.word	index@(_Z22kernel_standard_modulommPmi)
        /*0044*/ 	.word	0x00000000
.L_11:


//--------------------- .nv.compat                --------------------------
	.section	.nv.compat,"",@"SHT_CUDA_COMPAT_INFO"
	.align	4
        /*0000*/ 	.byte	0x02, 0x09, 0x00, 0x00, 0x02, 0x02, 0x01, 0x00, 0x02, 0x05, 0x05, 0x00, 0x03, 0x07, 0x01, 0x01
        /*0010*/ 	.byte	0x02, 0x03, 0x00, 0x00, 0x02, 0x06, 0x01, 0x00, 0x04, 0x0b, 0x08, 0x00, 0x01, 0x00, 0x00, 0x00
        /*0020*/ 	.byte	0x00, 0x00, 0x00, 0x00


//--------------------- .nv.info._Z27kernel_optimized_goldilocksmmPmi --------------------------
	.section	.nv.info._Z27kernel_optimized_goldilocksmmPmi,"",@"SHT_CUDA_INFO"
	.sectionflags	@""
	.align	4


	//----- nvinfo : EIATTR_CUDA_API_VERSION
	.align		4
        /*0000*/ 	.byte	0x04, 0x37
        /*0002*/ 	.short	(.L_13 - .L_12)
.L_12:
        /*0004*/ 	.word	0x00000082


	//----- nvinfo : EIATTR_KPARAM_INFO
	.align		4
.L_13:
        /*0008*/ 	.byte	0x04, 0x17
        /*000a*/ 	.short	(.L_15 - .L_14)
.L_14:
        /*000c*/ 	.word	0x00000000
        /*0010*/ 	.short	0x0003
        /*0012*/ 	.short	0x0018
        /*0014*/ 	.byte	0x00, 0xf0, 0x11, 0x00


	//----- nvinfo : EIATTR_KPARAM_INFO
	.align		4
.L_15:
        /*0018*/ 	.byte	0x04, 0x17
        /*001a*/ 	.short	(.L_17 - .L_16)
.L_16:
        /*001c*/ 	.word	0x00000000
        /*0020*/ 	.short	0x0002
        /*0022*/ 	.short	0x0010
        /*0024*/ 	.byte	0x00, 0xf5, 0x21, 0x00


	//----- nvinfo : EIATTR_KPARAM_INFO
	.align		4
.L_17:
        /*0028*/ 	.byte	0x04, 0x17
        /*002a*/ 	.short	(.L_19 - .L_18)
.L_18:
        /*002c*/ 	.word	0x00000000
        /*0030*/ 	.short	0x0001
        /*0032*/ 	.short	0x0008
        /*0034*/ 	.byte	0x00, 0xf0, 0x21, 0x00


	//----- nvinfo : EIATTR_KPARAM_INFO
	.align		4
.L_19:
        /*0038*/ 	.byte	0x04, 0x17
        /*003a*/ 	.short	(.L_21 - .L_20)
.L_20:
        /*003c*/ 	.word	0x00000000
        /*0040*/ 	.short	0x0000
        /*0042*/ 	.short	0x0000
        /*0044*/ 	.byte	0x00, 0xf0, 0x21, 0x00


	//----- nvinfo : EIATTR_SPARSE_MMA_MASK
	.align		4
.L_21:
        /*0048*/ 	.byte	0x03, 0x50
        /*004a*/ 	.short	0x0000


	//----- nvinfo : EIATTR_MAXREG_COUNT
	.align		4
        /*004c*/ 	.byte	0x03, 0x1b
        /*004e*/ 	.short	0x00ff


	//----- nvinfo : EIATTR_MERCURY_ISA_VERSION
	.align		4
        /*0050*/ 	.byte	0x03, 0x5f
        /*0052*/ 	.short	0x0101


	//----- nvinfo : EIATTR_VRC_CTA_INIT_COUNT
	.align		4
        /*0054*/ 	.byte	0x02, 0x4a
	.zero		1
	.zero		1


	//----- nvinfo : EIATTR_EXIT_INSTR_OFFSETS
	.align		4
        /*0058*/ 	.byte	0x04, 0x1c
        /*005a*/ 	.short	(.L_23 - .L_22)


	//   ....[0]....
.L_22:
        /*005c*/ 	.word	0x00000830


	//----- nvinfo : EIATTR_CBANK_PARAM_SIZE
	.align		4
.L_23:
        /*0060*/ 	.byte	0x03, 0x19
        /*0062*/ 	.short	0x001c


	//----- nvinfo : EIATTR_PARAM_CBANK
	.align		4
        /*0064*/ 	.byte	0x04, 0x0a
        /*0066*/ 	.short	(.L_25 - .L_24)
	.align		4
.L_24:
        /*0068*/ 	.word	index@(.nv.constant0._Z27kernel_optimized_goldilocksmmPmi)
        /*006c*/ 	.short	0x0380
        /*006e*/ 	.short	0x001c


	//----- nvinfo : EIATTR_SW_WAR
	.align		4
.L_25:
        /*0070*/ 	.byte	0x04, 0x36
        /*0072*/ 	.short	(.L_27 - .L_26)
.L_26:
        /*0074*/ 	.word	0x00000008
.L_27:


//--------------------- .nv.info._Z22kernel_standard_modulommPmi --------------------------
	.section	.nv.info._Z22kernel_standard_modulommPmi,"",@"SHT_CUDA_INFO"
	.sectionflags	@""
	.align	4


	//----- nvinfo : EIATTR_CUDA_API_VERSION
	.align		4
        /*0000*/ 	.byte	0x04, 0x37
        /*0002*/ 	.short	(.L_29 - .L_28)
.L_28:
        /*0004*/ 	.word	0x00000082


	//----- nvinfo : EIATTR_KPARAM_INFO
	.align		4
.L_29:
        /*0008*/ 	.byte	0x04, 0x17
        /*000a*/ 	.short	(.L_31 - .L_30)
.L_30:
        /*000c*/ 	.word	0x00000000
        /*0010*/ 	.short	0x0003
        /*0012*/ 	.short	0x0018
        /*0014*/ 	.byte	0x00, 0xf0, 0x11, 0x00


	//----- nvinfo : EIATTR_KPARAM_INFO
	.align		4
.L_31:
        /*0018*/ 	.byte	0x04, 0x17
        /*001a*/ 	.short	(.L_33 - .L_32)
.L_32:
        /*001c*/ 	.word	0x00000000
        /*0020*/ 	.short	0x0002
        /*0022*/ 	.short	0x0010
        /*0024*/ 	.byte	0x00, 0xf5, 0x21, 0x00


	//----- nvinfo : EIATTR_KPARAM_INFO
	.align		4
.L_33:
        /*0028*/ 	.byte	0x04, 0x17
        /*002a*/ 	.short	(.L_35 - .L_34)
.L_34:
        /*002c*/ 	.word	0x00000000
        /*0030*/ 	.short	0x0001
        /*0032*/ 	.short	0x0008
        /*0034*/ 	.byte	0x00, 0xf0, 0x21, 0x00


	//----- nvinfo : EIATTR_KPARAM_INFO
	.align		4
.L_35:
        /*0038*/ 	.byte	0x04, 0x17
        /*003a*/ 	.short	(.L_37 - .L_36)
.L_36:
        /*003c*/ 	.word	0x00000000
        /*0040*/ 	.short	0x0000
        /*0042*/ 	.short	0x0000
        /*0044*/ 	.byte	0x00, 0xf0, 0x21, 0x00


	//----- nvinfo : EIATTR_SPARSE_MMA_MASK
	.align		4
.L_37:
        /*0048*/ 	.byte	0x03, 0x50
        /*004a*/ 	.short	0x0000


	//----- nvinfo : EIATTR_MAXREG_COUNT
	.align		4
        /*004c*/ 	.byte	0x03, 0x1b
        /*004e*/ 	.short	0x00ff


	//----- nvinfo : EIATTR_MERCURY_ISA_VERSION
	.align		4
        /*0050*/ 	.byte	0x03, 0x5f
        /*0052*/ 	.short	0x0101


	//----- nvinfo : EIATTR_VRC_CTA_INIT_COUNT
	.align		4
        /*0054*/ 	.byte	0x02, 0x4a
	.zero		1
	.zero		1


	//----- nvinfo : EIATTR_EXIT_INSTR_OFFSETS
	.align		4
        /*0058*/ 	.byte	0x04, 0x1c
        /*005a*/ 	.short	(.L_39 - .L_38)


	//   ....[0]....
.L_38:
        /*005c*/ 	.word	0x00000690


	//----- nvinfo : EIATTR_CBANK_PARAM_SIZE
	.align		4
.L_39:
        /*0060*/ 	.byte	0x03, 0x19
        /*0062*/ 	.short	0x001c


	//----- nvinfo : EIATTR_PARAM_CBANK
	.align		4
        /*0064*/ 	.byte	0x04, 0x0a
        /*0066*/ 	.short	(.L_41 - .L_40)
	.align		4
.L_40:
        /*0068*/ 	.word	index@(.nv.constant0._Z22kernel_standard_modulommPmi)
        /*006c*/ 	.short	0x0380
        /*006e*/ 	.short	0x001c


	//----- nvinfo : EIATTR_SW_WAR
	.align		4
.L_41:
        /*0070*/ 	.byte	0x04, 0x36
        /*0072*/ 	.short	(.L_43 - .L_42)
.L_42:
        /*0074*/ 	.word	0x00000008
.L_43:


//--------------------- .nv.callgraph             --------------------------
	.section	.nv.callgraph,"",@"SHT_CUDA_CALLGRAPH"
	.align	4
	.sectionentsize	8
	.align		4
        /*0000*/ 	.word	0x00000000
	.align		4
        /*0004*/ 	.word	0xffffffff
	.align		4
        /*0008*/ 	.word	0x00000000
	.align		4
        /*000c*/ 	.word	0xfffffffe
	.align		4
        /*0010*/ 	.word	0x00000000
	.align		4
        /*0014*/ 	.word	0xfffffffd
	.align		4
        /*0018*/ 	.word	0x00000000
	.align		4
        /*001c*/ 	.word	0xfffffffc


//--------------------- .text._Z27kernel_optimized_goldilocksmmPmi --------------------------
	.section	.text._Z27kernel_optimized_goldilocksmmPmi,"ax",@progbits
	.align	128
        .global         _Z27kernel_optimized_goldilocksmmPmi
        .type           _Z27kernel_optimized_goldilocksmmPmi,@function
        .size           _Z27kernel_optimized_goldilocksmmPmi,(.L_x_9 - _Z27kernel_optimized_goldilocksmmPmi)
        .other          _Z27kernel_optimized_goldilocksmmPmi,@"STO_CUDA_ENTRY STV_DEFAULT"
_Z27kernel_optimized_goldilocksmmPmi:
.text._Z27kernel_optimized_goldilocksmmPmi:
[----:B------:R-:W-:Y:S01]  /*0000*/  LDC R1, c[0x0][0x37c] ;  /* 0x0000df00ff017b82 */ /* 0x000fe20000000800 */
[----:B------:R-:W0:Y:S01]  /*0010*/  LDCU UR5, c[0x0][0x398] ;  /* 0x00007300ff0577ac */ /* 0x000e220008000800 */
[----:B------:R-:W1:Y:S01]  /*0020*/  LDCU.64 UR12, c[0x0][0x358] ;  /* 0x00006b00ff0c77ac */ /* 0x000e620008000a00 */
[----:B------:R-:W2:Y:S01]  /*0030*/  LDCU.64 UR16, c[0x0][0x380] ;  /* 0x00007000ff1077ac */ /* 0x000ea20008000a00 */
[----:B0-----:R-:W-:-:S09]  /*0040*/  UISETP.GE.AND UP0, UPT, UR5, 0x1, UPT ;  /* 0x000000010500788c */ /* 0x001fd2000bf06270 */
[----:B-12---:R-:W-:Y:S05]  /*0050*/  BRA.U !UP0, `(.L_x_0) ;  /* 0x0000000508e47547 */ /* 0x006fea000b800000 */
[----:B------:R-:W-:Y:S02]  /*0060*/  UISETP.GE.U32.AND UP0, UPT, UR5, 0x4, UPT ;  /* 0x000000040500788c */ /* 0x000fe4000bf06070 */
[----:B------:R-:W-:-:S04]  /*0070*/  ULOP3.LUT UR4, UR5, 0x3, URZ, 0xc0, !UPT ;  /* 0x0000000305047892 */ /* 0x000fc8000f8ec0ff */
[----:B------:R-:W-:-:S03]  /*0080*/  UISETP.NE.AND UP1, UPT, UR4, URZ, UPT ;  /* 0x000000ff0400728c */ /* 0x000fc6000bf25270 */
[----:B------:R-:W-:Y:S08]  /*0090*/  BRA.U !UP0, `(.L_x_1) ;  /* 0x0000000508687547 */ /* 0x000ff0000b800000 */
[----:B------:R-:W-:Y:S01]  /*00a0*/  ULOP3.LUT UR5, UR5, 0x7ffffffc, URZ, 0xc0, !UPT ;  /* 0x7ffffffc05057892 */ /* 0x000fe2000f8ec0ff */
[----:B------:R-:W0:Y:S03]  /*00b0*/  LDCU.64 UR14, c[0x0][0x388] ;  /* 0x00007100ff0e77ac */ /* 0x000e260008000a00 */
[----:B------:R-:W-:-:S12]  /*00c0*/  UIADD3 UR5, UPT, UPT, -UR5, URZ, URZ ;  /* 0x000000ff05057290 */ /* 0x000fd8000fffe1ff */
.L_x_2:
[----:B0-----:R-:W-:Y:S02]  /*00d0*/  UIMAD.WIDE.U32 UR6, UR17, UR14, URZ ;  /* 0x0000000e110672a5 */ /* 0x001fe4000f8e00ff */
[----:B------:R-:W-:Y:S02]  /*00e0*/  UIADD3 UR5, UPT, UPT, UR5, 0x4, URZ ;  /* 0x0000000405057890 */ /* 0x000fe4000fffe0ff */
[----:B------:R-:W-:Y:S02]  /*00f0*/  UIMAD.WIDE.U32 UR8, UP0, UR16, UR15, UR6 ;  /* 0x0000000f100872a5 */ /* 0x000fe4000f800006 */
[----:B------:R-:W-:Y:S02]  /*0100*/  UIMAD.WIDE.U32 UR6, UR16, UR14, URZ ;  /* 0x0000000e100672a5 */ /* 0x000fe4000f8e00ff */
[----:B------:R-:W-:Y:S02]  /*0110*/  UIADD3.X UR11, UPT, UPT, URZ, URZ, URZ, UP0, !UPT ;  /* 0x000000ffff0b7290 */ /* 0x000fe400087fe4ff */
[----:B------:R-:W-:Y:S01]  /*0120*/  UIADD3 UR7, UP0, UPT, UR7, UR8, URZ ;  /* 0x0000000807077290 */ /* 0x000fe2000ff1e0ff */
[----:B------:R-:W-:-:S03]  /*0130*/  UMOV UR10, UR9 ;  /* 0x00000009000a7c82 */ /* 0x000fc60008000000 */
[----:B------:R-:W-:-:S04]  /*0140*/  UIMAD.WIDE.U32.X UR8, UR17, UR15, UR10, UP0 ;  /* 0x0000000f110872a5 */ /* 0x000fc800080e040a */
[----:B------:R-:W-:-:S04]  /*0150*/  UIADD3 UR6, UP0, UPT, UR6, -UR8, URZ ;  /* 0x8000000806067290 */ /* 0x000fc8000ff1e0ff */
[----:B------:R-:W-:Y:S02]  /*0160*/  UIADD3.X UR7, UP0, UPT, ~UR9, UR7, URZ, UP0, !UPT ;  /* 0x0000000709077290 */ /* 0x000fe4000871e5ff */
[----:B------:R-:W-:-:S04]  /*0170*/  UIADD3 UR6, UP2, UPT, URZ, UR6, URZ ;  /* 0x00000006ff067290 */ /* 0x000fc8000ff5e0ff */
[----:B------:R-:W-:-:S04]  /*0180*/  UIADD3.X UR7, UP2, UPT, UR7, UR8, URZ, UP2, !UPT ;  /* 0x0000000807077290 */ /* 0x000fc8000975e4ff */
[----:B------:R-:W-:-:S04]  /*0190*/  UIADD3.X UR8, UP0, UP2, UR9, -0x1, URZ, UP2, UP0 ;  /* 0xffffffff09087890 */ /* 0x000fc800092004ff */
[----:B------:R-:W-:Y:S02]  /*01a0*/  UIADD3.X UR9, UPT, UPT, URZ, -0x1, URZ, UP0, UP2 ;  /* 0xffffffffff097890 */ /* 0x000fe400087e44ff */
[----:B------:R-:W-:-:S04]  /*01b0*/  UIMAD.WIDE.U32 UR6, UR8, -0x1, UR6 ;  /* 0xffffffff080678a5 */ /* 0x000fc8000f8e0006 */
[----:B------:R-:W-:Y:S02]  /*01c0*/  UIADD3 UR7, UPT, UPT, UR7, -UR9, URZ ;  /* 0x8000000907077290 */ /* 0x000fe4000fffe0ff */
[----:B------:R-:W-:Y:S02]  /*01d0*/  UISETP.GT.U32.AND UP0, UPT, UR6, URZ, UPT ;  /* 0x000000ff0600728c */ /* 0x000fe4000bf04070 */
[----:B------:R-:W-:Y:S02]  /*01e0*/  UIADD3 UR10, UP2, UPT, UR6, -0x1, URZ ;  /* 0xffffffff060a7890 */ /* 0x000fe4000ff5e0ff */
[----:B------:R-:W-:Y:S02]  /*01f0*/  UISETP.GT.U32.AND.EX UP0, UPT, UR7, -0x1, UPT, UP0 ;  /* 0xffffffff0700788c */ /* 0x000fe4000bf04100 */
[----:B------:R-:W-:Y:S02]  /*0200*/  UIADD3.X UR16, UPT, UPT, URZ, UR7, URZ, UP2, !UPT ;  /* 0x00000007ff107290 */ /* 0x000fe400097fe4ff */
[----:B------:R-:W-:-:S02]  /*0210*/  USEL UR10, UR10, UR6, UP0 ;  /* 0x000000060a0a7287 */ /* 0x000fc40008000000 */
[----:B------:R-:W-:-:S04]  /*0220*/  USEL UR16, UR16, UR7, UP0 ;  /* 0x0000000710107287 */ /* 0x000fc80008000000 */
[----:B------:R-:W-:-:S04]  /*0230*/  UIMAD.WIDE.U32 UR6, UR16, UR14, URZ ;  /* 0x0000000e100672a5 */ /* 0x000fc8000f8e00ff */
        /* <DEDUP_REMOVED lines=61> */
[----:B------:R-:W-:Y:S02]  /*0610*/  USEL UR17, UR8, UR9, UP0 ;  /* 0x0000000908117287 */ /* 0x000fe40008000000 */
[----:B------:R-:W-:-:S09]  /*0620*/  UISETP.NE.AND UP0, UPT, UR5, URZ, UPT ;  /* 0x000000ff0500728c */ /* 0x000fd2000bf05270 */
[----:B------:R-:W-:Y:S05]  /*0630*/  BRA.U UP0, `(.L_x_2) ;  /* 0xfffffff900a47547 */ /* 0x000fea000b83ffff */
.L_x_1:
[----:B------:R-:W-:Y:S05]  /*0640*/  BRA.U !UP1, `(.L_x_0) ;  /* 0x0000000109687547 */ /* 0x000fea000b800000 */
[----:B------:R-:W0:Y:S01]  /*0650*/  LDCU.64 UR14, c[0x0][0x388] ;  /* 0x00007100ff0e77ac */ /* 0x000e220008000a00 */
[----:B------:R-:W-:-:S12]  /*0660*/  UIADD3 UR10, UPT, UPT, -UR4, URZ, URZ ;  /* 0x000000ff040a7290 */ /* 0x000fd8000fffe1ff */
.L_x_3:
        /* <DEDUP_REMOVED lines=16> */
[----:B------:R-:W-:Y:S02]  /*0770*/  UIADD3 UR16, UP1, UPT, UR4, -0x1, URZ ;  /* 0xffffffff04107890 */ /* 0x000fe4000ff3e0ff */
[----:B------:R-:W-:Y:S02]  /*0780*/  UISETP.GT.U32.AND UP0, UPT, UR4, URZ, UPT ;  /* 0x000000ff0400728c */ /* 0x000fe4000bf04070 */
[----:B------:R-:W-:Y:S02]  /*0790*/  UIADD3.X UR17, UPT, UPT, URZ, UR6, URZ, UP1, !UPT ;  /* 0x00000006ff117290 */ /* 0x000fe40008ffe4ff */
[----:B------:R-:W-:-:S04]  /*07a0*/  UISETP.GT.U32.AND.EX UP0, UPT, UR6, -0x1, UPT, UP0 ;  /* 0xffffffff0600788c */ /* 0x000fc8000bf04100 */
[----:B------:R-:W-:Y:S02]  /*07b0*/  USEL UR16, UR16, UR4, UP0 ;  /* 0x0000000410107287 */ /* 0x000fe40008000000 */
[----:B------:R-:W-:Y:S02]  /*07c0*/  USEL UR17, UR17, UR6, UP0 ;  /* 0x0000000611117287 */ /* 0x000fe40008000000 */
[----:B------:R-:W-:-:S09]  /*07d0*/  UISETP.NE.AND UP0, UPT, UR10, URZ, UPT ;  /* 0x000000ff0a00728c */ /* 0x000fd2000bf05270 */
[----:B------:R-:W-:Y:S05]  /*07e0*/  BRA.U UP0, `(.L_x_3) ;  /* 0xfffffffd00a07547 */ /* 0x000fea000b83ffff */
.L_x_0:
[----:B------:R-:W0:Y:S01]  /*07f0*/  LDC.64 R2, c[0x0][0x390] ;  /* 0x0000e400ff027b82 */ /* 0x000e220000000a00 */
[----:B------:R-:W-:Y:S02]  /*0800*/  MOV R4, UR16 ;  /* 0x0000001000047c02 */ /* 0x000fe40008000f00 */
[----:B------:R-:W-:-:S05]  /*0810*/  MOV R5, UR17 ;  /* 0x0000001100057c02 */ /* 0x000fca0008000f00 */
[----:B0-----:R-:W-:Y:S01]  /*0820*/  STG.E.64 desc[UR12][R2.64], R4 ;  /* 0x0000000402007986 */ /* 0x001fe2000c101b0c */
[----:B------:R-:W-:Y:S05]  /*0830*/  EXIT ;  /* 0x000000000000794d */ /* 0x000fea0003800000 */
.L_x_4:
[----:B------:R-:W-:-:S00]  /*0840*/  BRA `(.L_x_4) ;  /* 0xfffffffc00fc7947 */ /* 0x000fc0000383ffff */
[----:B------:R-:W-:-:S00]  /*0850*/  NOP ;  /* 0x0000000000007918 */ /* 0x000fc00000000000 */
        /* <DEDUP_REMOVED lines=10> */
.L_x_9:


//--------------------- .text._Z22kernel_standard_modulommPmi --------------------------
	.section	.text._Z22kernel_standard_modulommPmi,"ax",@progbits
	.align	128
        .global         _Z22kernel_standard_modulommPmi
        .type           _Z22kernel_standard_modulommPmi,@function
        .size           _Z22kernel_standard_modulommPmi,(.L_x_10 - _Z22kernel_standard_modulommPmi)
        .other          _Z22kernel_standard_modulommPmi,@"STO_CUDA_ENTRY STV_DEFAULT"
_Z22kernel_standard_modulommPmi:
.text._Z22kernel_standard_modulommPmi:
[----:B------:R-:W-:Y:S01]  /*0000*/  LDC R1, c[0x0][0x37c] ;  /* 0x0000df00ff017b82 */ /* 0x000fe20000000800 */
[----:B------:R-:W0:Y:S07]  /*0010*/  LDCU UR4, c[0x0][0x398] ;  /* 0x00007300ff0477ac */ /* 0x000e2e0008000800 */
[----:B------:R-:W1:Y:S01]  /*0020*/  LDC R9, c[0x0][0x384] ;  /* 0x0000e100ff097b82 */ /* 0x000e620000000800 */
[----:B------:R-:W2:Y:S01]  /*0030*/  LDCU UR5, c[0x0][0x380] ;  /* 0x00007000ff0577ac */ /* 0x000ea20008000800 */
[----:B------:R-:W3:Y:S01]  /*0040*/  LDCU.64 UR8, c[0x0][0x358] ;  /* 0x00006b00ff0877ac */ /* 0x000ee20008000a00 */
[----:B0-----:R-:W-:Y:S01]  /*0050*/  UISETP.GE.AND UP0, UPT, UR4, 0x1, UPT ;  /* 0x000000010400788c */ /* 0x001fe2000bf06270 */
[----:B--2---:R-:W-:-:S08]  /*0060*/  IMAD.U32 R10, RZ, RZ, UR5 ;  /* 0x00000005ff0a7e24 */ /* 0x004fd0000f8e00ff */
[----:B---3--:R-:W-:Y:S05]  /*0070*/  BRA.U !UP0, `(.L_x_5) ;  /* 0x0000000508787547 */ /* 0x008fea000b800000 */
[----:B------:R-:W-:Y:S01]  /*0080*/  UMOV UR4, 0xffffffff ;  /* 0xffffffff00047882 */ /* 0x000fe20000000000 */
[----:B------:R-:W-:Y:S02]  /*0090*/  IMAD.MOV.U32 R0, RZ, RZ, 0x4321 ;  /* 0x00004321ff007424 */ /* 0x000fe400078e00ff */
[----:B------:R-:W-:Y:S01]  /*00a0*/  IMAD.U32 R3, RZ, RZ, UR4 ;  /* 0x00000004ff037e24 */ /* 0x000fe2000f8e00ff */
[----:B------:R-:W-:Y:S01]  /*00b0*/  UMOV UR4, URZ ;  /* 0x000000ff00047c82 */ /* 0x000fe20008000000 */
[----:B------:R-:W-:-:S03]  /*00c0*/  IMAD.MOV.U32 R2, RZ, RZ, 0x4b800000 ;  /* 0x4b800000ff027424 */ /* 0x000fc600078e00ff */
[----:B------:R-:W-:-:S04]  /*00d0*/  PRMT R0, R3, R0, 0x3f ;  /* 0x0000003f03007416 */ /* 0x000fc80000000000 */
[C---:B------:R-:W-:Y:S02]  /*00e0*/  FSETP.GEU.AND P1, PT, |R0|.reuse, 1.175494350822287508e-38, PT ;  /* 0x008000000000780b */ /* 0x040fe40003f2e200 */
[----:B------:R-:W-:Y:S02]  /*00f0*/  FSETP.GT.AND P0, PT, |R0|, 8.50705917302346158658e+37, PT ;  /* 0x7e8000000000780b */ /* 0x000fe40003f04200 */
[----:B------:R-:W-:-:S04]  /*0100*/  FSEL R2, R2, 1, !P1 ;  /* 0x3f80000002027808 */ /* 0x000fc80004800000 */
[----:B------:R-:W-:Y:S01]  /*0110*/  FSEL R3, R2, 0.25, !P0 ;  /* 0x3e80000002037808 */ /* 0x000fe20004000000 */
[----:B------:R-:W-:-:S04]  /*0120*/  IMAD.MOV.U32 R2, RZ, RZ, -0x1 ;  /* 0xffffffffff027424 */ /* 0x000fc800078e00ff */
[----:B------:R-:W-:-:S06]  /*0130*/  FMUL R4, R0, R3 ;  /* 0x0000000300047220 */ /* 0x000fcc0000400000 */
[----:B------:R-:W0:Y:S02]  /*0140*/  MUFU.RCP R4, R4 ;  /* 0x0000000400047308 */ /* 0x000e240000001000 */
[----:B0-----:R-:W-:Y:S01]  /*0150*/  FMUL R7, R3, R4 ;  /* 0x0000000403077220 */ /* 0x001fe20000400000 */
[----:B------:R-:W-:-:S04]  /*0160*/  IMAD.MOV.U32 R3, RZ, RZ, 0x0 ;  /* 0x00000000ff037424 */ /* 0x000fc800078e00ff */
[----:B------:R-:W-:-:S05]  /*0170*/  LEA R7, R7, 0xfffffe00, 0x9 ;  /* 0xfffffe0007077811 */ /* 0x000fca00078e48ff */
[----:B------:R-:W-:-:S04]  /*0180*/  IMAD.WIDE.U32 R2, R7, 0x1, R2 ;  /* 0x0000000107027825 */ /* 0x000fc800078e0002 */
[----:B------:R-:W-:Y:S01]  /*0190*/  IMAD.IADD R0, R3, 0x1, -R7 ;  /* 0x0000000103007824 */ /* 0x000fe200078e0a07 */
[----:B------:R-:W-:-:S04]  /*01a0*/  ISETP.GT.U32.AND P0, PT, R2, -0x1, PT ;  /* 0xffffffff0200780c */ /* 0x000fc80003f04070 */
[----:B------:R-:W-:Y:S02]  /*01b0*/  ISETP.GT.AND.EX P0, PT, R0, -0x1, PT, P0 ;  /* 0xffffffff0000780c */ /* 0x000fe40003f04300 */
[----:B------:R-:W-:Y:S02]  /*01c0*/  SHF.R.U32.HI R6, RZ, 0x1f, R0 ;  /* 0x0000001fff067819 */ /* 0x000fe40000011600 */
[----:B------:R-:W-:Y:S02]  /*01d0*/  SEL R8, R7, RZ, P0 ;  /* 0x000000ff07087207 */ /* 0x000fe40000000000 */
[----:B------:R-:W-:-:S07]  /*01e0*/  LOP3.LUT R6, R6, 0x1, RZ, 0x3c, !PT ;  /* 0x0000000106067812 */ /* 0x000fce00078e3cff */
.L_x_7:
[----:B------:R-:W-:Y:S01]  /*01f0*/  IMAD.MOV.U32 R4, RZ, RZ, 0x0 ;  /* 0x00000000ff047424 */ /* 0x000fe200078e00ff */
[----:B------:R-:W0:Y:S01]  /*0200*/  LDCU UR5, c[0x0][0x398] ;  /* 0x00007300ff0577ac */ /* 0x000e220008000800 */
[----:B------:R-:W-:Y:S01]  /*0210*/  IMAD.MOV.U32 R5, RZ, RZ, -0x80000000 ;  /* 0x80000000ff057424 */ /* 0x000fe200078e00ff */
[----:B------:R-:W-:Y:S01]  /*0220*/  UIADD3 UR4, UPT, UPT, UR4, 0x1, URZ ;  /* 0x0000000104047890 */ /* 0x000fe2000fffe0ff */
[----:B------:R-:W-:-:S05]  /*0230*/  IMAD.HI.U32 R4, P0, R7, R2, R4 ;  /* 0x0000000207047227 */ /* 0x000fca0007800004 */
[----:B------:R-:W-:-:S03]  /*0240*/  SEL R5, RZ, 0x1, !P0 ;  /* 0x00000001ff057807 */ /* 0x000fc60004000000 */
[----:B------:R-:W-:-:S03]  /*0250*/  IMAD.WIDE.U32 R12, R7, R0, R4 ;  /* 0x00000000070c7225 */ /* 0x000fc600078e0004 */
[----:B------:R-:W1:Y:S01]  /*0260*/  LDC.64 R4, c[0x0][0x388] ;  /* 0x0000e200ff047b82 */ /* 0x000e620000000a00 */
[----:B0-----:R-:W-:Y:S01]  /*0270*/  UISETP.NE.AND UP0, UPT, UR4, UR5, UPT ;  /* 0x000000050400728c */ /* 0x001fe2000bf05270 */
[----:B------:R-:W-:Y:S02]  /*0280*/  IADD3 RZ, P0, PT, R12, R2, RZ ;  /* 0x000000020cff7210 */ /* 0x000fe40007f1e0ff */
[----:B------:R-:W-:Y:S02]  /*0290*/  UMOV UR5, URZ ;  /* 0x000000ff00057c82 */ /* 0x000fe40008000000 */
[----:B------:R-:W-:-:S04]  /*02a0*/  IADD3.X R13, P0, PT, R13, R0, RZ, P0, !PT ;  /* 0x000000000d0d7210 */ /* 0x000fc8000071e4ff */
[----:B------:R-:W-:Y:S02]  /*02b0*/  IADD3 R13, P1, PT, R8, R13, RZ ;  /* 0x0000000d080d7210 */ /* 0x000fe40007f3e0ff */
[----:B------:R-:W-:-:S05]  /*02c0*/  SEL R11, RZ, 0x1, !P0 ;  /* 0x00000001ff0b7807 */ /* 0x000fca0004000000 */
[----:B------:R-:W-:-:S05]  /*02d0*/  IMAD.X R11, R6, 0x1, R11, P1 ;  /* 0x00000001060b7824 */ /* 0x000fca00008e060b */
[----:B------:R-:W-:-:S04]  /*02e0*/  ISETP.NE.AND P0, PT, R11, 0x2, PT ;  /* 0x000000020b00780c */ /* 0x000fc80003f05270 */
[----:B------:R-:W-:Y:S01]  /*02f0*/  SEL R11, R13, 0xffffffff, P0 ;  /* 0xffffffff0d0b7807 */ /* 0x000fe20000000000 */
[----:B-1----:R-:W-:-:S04]  /*0300*/  IMAD.WIDE.U32 R12, R9, R4, RZ ;  /* 0x00000004090c7225 */ /* 0x002fc800078e00ff */
[----:B------:R-:W-:-:S04]  /*0310*/  IMAD.WIDE.U32 R16, R11, -0x1, RZ ;  /* 0xffffffff0b107825 */ /* 0x000fc800078e00ff */
[----:B------:R-:W-:Y:S01]  /*0320*/  IMAD.WIDE.U32 R14, P1, R10, R5, R12 ;  /* 0x000000050a0e7225 */ /* 0x000fe2000782000c */
[----:B------:R-:W-:-:S03]  /*0330*/  IADD3 RZ, P0, PT, R16, 0x1, RZ ;  /* 0x0000000110ff7810 */ /* 0x000fc60007f1e0ff */
[----:B------:R-:W-:Y:S01]  /*0340*/  IMAD.WIDE.U32 R12, R10, R4, RZ ;  /* 0x000000040a0c7225 */ /* 0x000fe200078e00ff */
[----:B------:R-:W-:Y:S02]  /*0350*/  IADD3.X RZ, P0, PT, R17, -0x1, RZ, P0, !PT ;  /* 0xffffffff11ff7810 */ /* 0x000fe4000071e4ff */
[----:B------:R-:W-:Y:S01]  /*0360*/  VIMNMX.U32 R10, PT, PT, R11, -0x2, PT ;  /* 0xfffffffe0b0a7848 */ /* 0x000fe20003fe0000 */
[----:B------:R-:W-:Y:S01]  /*0370*/  IMAD.X R17, RZ, RZ, RZ, P1 ;  /* 0x000000ffff117224 */ /* 0x000fe200008e06ff */
[----:B------:R-:W-:Y:S01]  /*0380*/  IADD3 R4, P1, PT, R13, R14, RZ ;  /* 0x0000000e0d047210 */ /* 0x000fe20007f3e0ff */
[----:B------:R-:W-:-:S04]  /*0390*/  IMAD.MOV.U32 R16, RZ, RZ, R15 ;  /* 0x000000ffff107224 */ /* 0x000fc800078e000f */
[----:B------:R-:W-:-:S04]  /*03a0*/  IMAD.WIDE.U32.X R14, R9, R5, R16, P1 ;  /* 0x00000005090e7225 */ /* 0x000fc800008e0410 */
[----:B------:R-:W-:Y:S02]  /*03b0*/  @!P0 VIADD R11, R10, 0x1 ;  /* 0x000000010a0b8836 */ /* 0x000fe40000000000 */
[----:B------:R-:W-:Y:S02]  /*03c0*/  IMAD.MOV.U32 R5, RZ, RZ, R12 ;  /* 0x000000ffff057224 */ /* 0x000fe400078e000c */
[----:B------:R-:W-:Y:S02]  /*03d0*/  IMAD.MOV.U32 R10, RZ, RZ, R15 ;  /* 0x000000ffff0a7224 */ /* 0x000fe400078e000f */
[----:B------:R-:W-:-:S07]  /*03e0*/  IMAD.MOV.U32 R9, RZ, RZ, RZ ;  /* 0x000000ffff097224 */ /* 0x000fce00078e00ff */
.L_x_6:
[----:B------:R-:W-:Y:S01]  /*03f0*/  IADD3 RZ, P0, PT, R14, -0x1, RZ ;  /* 0xffffffff0eff7810 */ /* 0x000fe20007f1e0ff */
[----:B------:R-:W-:Y:S01]  /*0400*/  IMAD.MOV.U32 R12, RZ, RZ, RZ ;  /* 0x000000ffff0c7224 */ /* 0x000fe200078e00ff */
[----:B------:R-:W-:Y:S01]  /*0410*/  UMOV UR6, UR5 ;  /* 0x0000000500067c82 */ /* 0x000fe20008000000 */
[----:B------:R-:W-:Y:S01]  /*0420*/  UIADD3 UR5, UPT, UPT, UR5, 0x20, URZ ;  /* 0x0000002005057890 */ /* 0x000fe2000fffe0ff */
[----:B------:R-:W-:Y:S01]  /*0430*/  IADD3.X RZ, P0, PT, RZ, R10, RZ, P0, !PT ;  /* 0x0000000affff7210 */ /* 0x000fe2000071e4ff */
[----:B------:R-:W-:-:S03]  /*0440*/  UISETP.GE.U32.AND UP1, UPT, UR6, 0x21, UPT ;  /* 0x000000210600788c */ /* 0x000fc6000bf26070 */
[----:B------:R-:W-:-:S03]  /*0450*/  IADD3.X R13, PT, PT, R9, 0x1, RZ, P0, !PT ;  /* 0x00000001090d7810 */ /* 0x000fc600007fe4ff */
[----:B------:R-:W-:-:S04]  /*0460*/  IMAD.HI.U32 R12, R9, R11, R12 ;  /* 0x0000000b090c7227 */ /* 0x000fc800078e000c */
[----:B------:R-:W-:Y:S01]  /*0470*/  IMAD.MOV.U32 R13, RZ, RZ, RZ ;  /* 0x000000ffff0d7224 */ /* 0x000fe200078e00ff */
[----:B------:R-:W-:-:S04]  /*0480*/  ISETP.GE.U32.AND P0, PT, R12, R9, PT ;  /* 0x000000090c00720c */ /* 0x000fc80003f06070 */
[----:B------:R-:W-:Y:S01]  /*0490*/  SEL R15, R12, 0xffffffff, P0 ;  /* 0xffffffff0c0f7807 */ /* 0x000fe20000000000 */
[----:B------:R-:W-:-:S03]  /*04a0*/  IMAD.MOV.U32 R12, RZ, RZ, RZ ;  /* 0x000000ffff0c7224 */ /* 0x000fc600078e00ff */
[C---:B------:R-:W-:Y:S01]  /*04b0*/  IADD3 R16, P0, PT, -R15.reuse, R14, RZ ;  /* 0x0000000e0f107210 */ /* 0x040fe20007f1e1ff */
[----:B------:R-:W-:Y:S02]  /*04c0*/  IMAD.IADD R17, R12, 0x1, -R15 ;  /* 0x000000010c117824 */ /* 0x000fe400078e0a0f */
[----:B------:R-:W-:-:S03]  /*04d0*/  IMAD.HI.U32 R12, R15, -0x1, R12 ;  /* 0xffffffff0f0c7827 */ /* 0x000fc600078e000c */
[----:B------:R-:W-:Y:S01]  /*04e0*/  IADD3.X R17, P0, PT, ~R17, R10, RZ, P0, !PT ;  /* 0x0000000a11117210 */ /* 0x000fe2000071e5ff */
[----:B------:R-:W-:-:S03]  /*04f0*/  IMAD.MOV.U32 R10, RZ, RZ, RZ ;  /* 0x000000ffff0a7224 */ /* 0x000fc600078e00ff */
[----:B------:R-:W-:-:S13]  /*0500*/  IADD3.X R12, P0, PT, R9, ~R12, RZ, P0, !PT ;  /* 0x8000000c090c7210 */ /* 0x000fda000071e4ff */
[----:B------:R-:W-:-:S04]  /*0510*/  @!P0 IADD3 R16, P1, PT, R16, 0x1, RZ ;  /* 0x0000000110108810 */ /* 0x000fc80007f3e0ff */
[----:B------:R-:W-:-:S04]  /*0520*/  @!P0 IADD3.X R17, P1, PT, R17, -0x1, RZ, P1, !PT ;  /* 0xffffffff11118810 */ /* 0x000fc80000f3e4ff */
[----:B------:R-:W-:Y:S02]  /*0530*/  @!P0 IADD3.X R12, P2, PT, RZ, R12, RZ, P1, !PT ;  /* 0x0000000cff0c8210 */ /* 0x000fe40000f5e4ff */
[----:B------:R-:W-:Y:S02]  /*0540*/  PLOP3.LUT P1, PT, PT, PT, PT, 0x8, 0x80 ;  /* 0x000000000080781c */ /* 0x000fe40003f2e170 */
[----:B------:R-:W-:Y:S02]  /*0550*/  @!P0 PLOP3.LUT P1, PT, P2, PT, PT, 0x8, 0x80 ;  /* 0x000000000080881c */ /* 0x000fe4000172e170 */
[----:B------:R-:W-:-:S04]  /*0560*/  IADD3 RZ, P0, PT, -R10, R5, RZ ;  /* 0x000000050aff7210 */ /* 0x000fc80007f1e1ff */
[----:B------:R-:W-:Y:S01]  /*0570*/  IADD3.X R14, P0, PT, R4, -0x1, RZ, P0, !PT ;  /* 0xffffffff040e7810 */ /* 0x000fe2000071e4ff */
[----:B------:R-:W-:-:S06]  /*0580*/  IMAD.MOV.U32 R4, RZ, RZ, R5 ;  /* 0x000000ffff047224 */ /* 0x000fcc00078e0005 */
[----:B------:R-:W-:-:S04]  /*0590*/  @P1 IADD3 R16, P2, PT, R16, 0x1, RZ ;  /* 0x0000000110101810 */ /* 0x000fc80007f5e0ff */
[----:B------:R-:W-:Y:S02]  /*05a0*/  @P1 IADD3.X R17, P2, PT, R17, -0x1, RZ, P2, !PT ;  /* 0xffffffff11111810 */ /* 0x000fe4000175e4ff */
[----:B------:R-:W-:-:S03]  /*05b0*/  IADD3.X R10, P0, PT, R16, -0x1, RZ, P0, !PT ;  /* 0xffffffff100a7810 */ /* 0x000fc6000071e4ff */
[----:B------:R-:W-:Y:S01]  /*05c0*/  @P1 IMAD.X R12, RZ, RZ, R12, P2 ;  /* 0x000000ffff0c1224 */ /* 0x000fe200010e060c */
[----:B------:R-:W-:-:S04]  /*05d0*/  IADD3.X R9, P0, PT, R17, -0x1, RZ, P0, !PT ;  /* 0xffffffff11097810 */ /* 0x000fc8000071e4ff */
[----:B------:R-:W-:-:S13]  /*05e0*/  IADD3.X RZ, P0, PT, R12, -0x1, RZ, P0, !PT ;  /* 0xffffffff0cff7810 */ /* 0x000fda000071e4ff */
[----:B------:R-:W-:Y:S01]  /*05f0*/  @!P0 IADD3 RZ, P1, PT, RZ, R5, RZ ;  /* 0x00000005ffff8210 */ /* 0x000fe20007f3e0ff */
[----:B------:R-:W-:-:S03]  /*0600*/  IMAD.MOV.U32 R5, RZ, RZ, RZ ;  /* 0x000000ffff057224 */ /* 0x000fc600078e00ff */
[----:B------:R-:W-:-:S04]  /*0610*/  @!P0 IADD3.X R14, P1, PT, RZ, R14, RZ, P1, !PT ;  /* 0x0000000eff0e8210 */ /* 0x000fc80000f3e4ff */
[----:B------:R-:W-:-:S04]  /*0620*/  @!P0 IADD3.X R10, P1, PT, R10, 0x1, RZ, P1, !PT ;  /* 0x000000010a0a8810 */ /* 0x000fc80000f3e4ff */
[----:B------:R-:W-:Y:S01]  /*0630*/  @!P0 IADD3.X R9, PT, PT, R9, -0x1, RZ, P1, !PT ;  /* 0xffffffff09098810 */ /* 0x000fe20000ffe4ff */
[----:B------:R-:W-:Y:S08]  /*0640*/  BRA.U !UP1, `(.L_x_6) ;  /* 0xfffffffd09687547 */ /* 0x000ff0000b83ffff */
[----:B------:R-:W-:Y:S05]  /*0650*/  BRA.U UP0, `(.L_x_7) ;  /* 0xfffffff900e47547 */ /* 0x000fea000b83ffff */
.L_x_5:
[----:B------:R-:W0:Y:S01]  /*0660*/  LDC.64 R2, c[0x0][0x390] ;  /* 0x0000e400ff027b82 */ /* 0x000e220000000a00 */
[----:B-1----:R-:W-:-:S05]  /*0670*/  IMAD.MOV.U32 R11, RZ, RZ, R9 ;  /* 0x000000ffff0b7224 */ /* 0x002fca00078e0009 */
[----:B0-----:R-:W-:Y:S01]  /*0680*/  STG.E.64 desc[UR8][R2.64], R10 ;  /* 0x0000000a02007986 */ /* 0x001fe2000c101b08 */
[----:B------:R-:W-:Y:S05]  /*0690*/  EXIT ;  /* 0x000000000000794d */ /* 0x000fea0003800000 */
.L_x_8:
        /* <DEDUP_REMOVED lines=14> */
.L_x_10:


//--------------------- .nv.shared.reserved.0     --------------------------
	.section	.nv.shared.reserved.0,"aw",@nobits
	.weak		__nv_reservedSMEM_offset_0_alias
	.size		__nv_reservedSMEM_offset_0_alias, 0, 64
	.other		__nv_reservedSMEM_offset_0_alias,@"STO_CUDA_RESERVED_SHARED STV_DEFAULT"
__nv_reservedSMEM_offset_0_alias:
	.zero		0
	.zero		64


//--------------------- .nv.constant0._Z27kernel_optimized_goldilocksmmPmi --------------------------
	.section	.nv.constant0._Z27kernel_optimized_goldilocksmmPmi,"a",@progbits
	.sectionflags	@""
	.align	4
.nv.constant0._Z27kernel_optimized_goldilocksmmPmi:
	.zero		924


//--------------------- .nv.constant0._Z22kernel_standard_modulommPmi --------------------------
	.section	.nv.constant0._Z22kernel_standard_modulommPmi,"a",@progbits
	.sectionflags	@""
	.align	4
.nv.constant0._Z22kernel_standard_modulommPmi:
	.zero		924


//--------------------- SYMBOLS --------------------------

	.type		.nv.reservedSmem.offset0,@object
	.size		.nv.reservedSmem.offset0,0x4
